	.headerflags	@"EF_CUDA_TEXMODE_UNIFIED EF_CUDA_64BIT_ADDRESS EF_CUDA_ACCELERATORS EF_CUDA_SM90 EF_CUDA_VIRTUAL_SM(EF_CUDA_SM90)"
	.elftype	@"ET_EXEC"


//--------------------- .nv.info                  --------------------------
	.section	.nv.info,"",@"SHT_CUDA_INFO"
	.align	4


	//----- nvinfo : EIATTR_REGCOUNT
	.align		4
        /*0000*/ 	.byte	0x04, 0x2f
        /*0002*/ 	.short	(.L_2 - .L_1)
	.align		4
.L_1:
        /*0004*/ 	.word	index@(triton_red_fused_convolution_native_group_norm_21)
        /*0008*/ 	.word	0x00000030


	//----- nvinfo : EIATTR_MIN_STACK_SIZE
	.align		4
.L_2:
        /*000c*/ 	.byte	0x04, 0x12
        /*000e*/ 	.short	(.L_4 - .L_3)
	.align		4
.L_3:
        /*0010*/ 	.word	index@(triton_red_fused_convolution_native_group_norm_21)
        /*0014*/ 	.word	0x00000000


	//----- nvinfo : EIATTR_FRAME_SIZE
	.align		4
.L_4:
        /*0018*/ 	.byte	0x04, 0x11
        /*001a*/ 	.short	(.L_6 - .L_5)
	.align		4
.L_5:
        /*001c*/ 	.word	index@(triton_red_fused_convolution_native_group_norm_21)
        /*0020*/ 	.word	0x00000000


	//----- nvinfo : EIATTR_MIN_STACK_SIZE
	.align		4
.L_6:
        /*0024*/ 	.byte	0x04, 0x12
        /*0026*/ 	.short	(.L_8 - .L_7)
	.align		4
.L_7:
        /*0028*/ 	.word	index@(triton_red_fused_convolution_native_group_norm_21)
        /*002c*/ 	.word	0x00000000
.L_8:


//--------------------- .nv.info.triton_red_fused_convolution_native_group_norm_21 --------------------------
	.section	.nv.info.triton_red_fused_convolution_native_group_norm_21,"",@"SHT_CUDA_INFO"
	.sectionflags	@""
	.align	4


	//----- nvinfo : EIATTR_CUDA_API_VERSION
	.align		4
        /*0000*/ 	.byte	0x04, 0x37
        /*0002*/ 	.short	(.L_10 - .L_9)
.L_9:
        /*0004*/ 	.word	0x0000007c


	//----- nvinfo : EIATTR_KPARAM_INFO
	.align		4
.L_10:
        /*0008*/ 	.byte	0x04, 0x17
        /*000a*/ 	.short	(.L_12 - .L_11)
.L_11:
        /*000c*/ 	.word	0x00000000
        /*0010*/ 	.short	0x0005
        /*0012*/ 	.short	0x0024
        /*0014*/ 	.byte	0x00, 0xf0, 0x11, 0x00


	//----- nvinfo : EIATTR_KPARAM_INFO
	.align		4
.L_12:
        /*0018*/ 	.byte	0x04, 0x17
        /*001a*/ 	.short	(.L_14 - .L_13)
.L_13:
        /*001c*/ 	.word	0x00000000
        /*0020*/ 	.short	0x0004
        /*0022*/ 	.short	0x0020
        /*0024*/ 	.byte	0x00, 0xf0, 0x11, 0x00


	//----- nvinfo : EIATTR_KPARAM_INFO
	.align		4
.L_14:
        /*0028*/ 	.byte	0x04, 0x17
        /*002a*/ 	.short	(.L_16 - .L_15)
.L_15:
        /*002c*/ 	.word	0x00000000
        /*0030*/ 	.short	0x0003
        /*0032*/ 	.short	0x0018
        /*0034*/ 	.byte	0x00, 0xf4, 0x21, 0x00


	//----- nvinfo : EIATTR_KPARAM_INFO
	.align		4
.L_16:
        /*0038*/ 	.byte	0x04, 0x17
        /*003a*/ 	.short	(.L_18 - .L_17)
.L_17:
        /*003c*/ 	.word	0x00000000
        /*0040*/ 	.short	0x0002
        /*0042*/ 	.short	0x0010
        /*0044*/ 	.byte	0x00, 0xf4, 0x21, 0x00


	//----- nvinfo : EIATTR_KPARAM_INFO
	.align		4
.L_18:
        /*0048*/ 	.byte	0x04, 0x17
        /*004a*/ 	.short	(.L_20 - .L_19)
.L_19:
        /*004c*/ 	.word	0x00000000
        /*0050*/ 	.short	0x0001
        /*0052*/ 	.short	0x0008
        /*0054*/ 	.byte	0x00, 0xf4, 0x21, 0x00


	//----- nvinfo : EIATTR_KPARAM_INFO
	.align		4
.L_20:
        /*0058*/ 	.byte	0x04, 0x17
        /*005a*/ 	.short	(.L_22 - .L_21)
.L_21:
        /*005c*/ 	.word	0x00000000
        /*0060*/ 	.short	0x0000
        /*0062*/ 	.short	0x0000
        /*0064*/ 	.byte	0x00, 0xf4, 0x21, 0x00


	//----- nvinfo : EIATTR_SPARSE_MMA_MASK
	.align		4
.L_22:
        /*0068*/ 	.byte	0x03, 0x50
        /*006a*/ 	.short	0x0000


	//----- nvinfo : EIATTR_MAXREG_COUNT
	.align		4
        /*006c*/ 	.byte	0x03, 0x1b
        /*006e*/ 	.short	0x0080


	//----- nvinfo : EIATTR_COOP_GROUP_MASK_REGIDS
	.align		4
        /*0070*/ 	.byte	0x04, 0x29
        /*0072*/ 	.short	(.L_24 - .L_23)


	//   ....[0]....
.L_23:
        /*0074*/ 	.word	0xffffffff


	//   ....[1]....
        /*0078*/ 	.word	0xffffffff


	//   ....[2]....
        /*007c*/ 	.word	0xffffffff


	//   ....[3]....
        /*0080*/ 	.word	0xffffffff


	//   ....[4]....
        /*0084*/ 	.word	0xffffffff


	//   ....[5]....
        /*0088*/ 	.word	0xffffffff


	//   ....[6]....
        /*008c*/ 	.word	0xffffffff


	//   ....[7]....
        /*0090*/ 	.word	0xffffffff


	//   ....[8]....
        /*0094*/ 	.word	0xffffffff


	//   ....[9]....
        /*0098*/ 	.word	0xffffffff


	//   ....[10]....
        /*009c*/ 	.word	0xffffffff


	//   ....[11]....
        /*00a0*/ 	.word	0xffffffff


	//   ....[12]....
        /*00a4*/ 	.word	0xffffffff


	//   ....[13]....
        /*00a8*/ 	.word	0xffffffff


	//   ....[14]....
        /*00ac*/ 	.word	0xffffffff


	//   ....[15]....
        /*00b0*/ 	.word	0xffffffff


	//   ....[16]....
        /*00b4*/ 	.word	0xffffffff


	//   ....[17]....
        /*00b8*/ 	.word	0xffffffff


	//   ....[18]....
        /*00bc*/ 	.word	0xffffffff


	//   ....[19]....
        /*00c0*/ 	.word	0xffffffff


	//   ....[20]....
        /*00c4*/ 	.word	0xffffffff


	//   ....[21]....
        /*00c8*/ 	.word	0xffffffff


	//----- nvinfo : EIATTR_COOP_GROUP_INSTR_OFFSETS
	.align		4
.L_24:
        /*00cc*/ 	.byte	0x04, 0x28
        /*00ce*/ 	.short	(.L_26 - .L_25)


	//   ....[0]....
.L_25:
        /*00d0*/ 	.word	0x00000eb0


	//   ....[1]....
        /*00d4*/ 	.word	0x00000f20


	//   ....[2]....
        /*00d8*/ 	.word	0x00001060


	//   ....[3]....
        /*00dc*/ 	.word	0x000010a0


	//   ....[4]....
        /*00e0*/ 	.word	0x00001180


	//   ....[5]....
        /*00e4*/ 	.word	0x000011d0


	//   ....[6]....
        /*00e8*/ 	.word	0x000012b0


	//   ....[7]....
        /*00ec*/ 	.word	0x000012e0


	//   ....[8]....
        /*00f0*/ 	.word	0x00001400


	//   ....[9]....
        /*00f4*/ 	.word	0x00001420


	//   ....[10]....
        /*00f8*/ 	.word	0x00001580


	//   ....[11]....
        /*00fc*/ 	.word	0x00001590


	//   ....[12]....
        /*0100*/ 	.word	0x000015d0


	//   ....[13]....
        /*0104*/ 	.word	0x00001610


	//   ....[14]....
        /*0108*/ 	.word	0x000016a0


	//   ....[15]....
        /*010c*/ 	.word	0x00001780


	//   ....[16]....
        /*0110*/ 	.word	0x000017a0


	//   ....[17]....
        /*0114*/ 	.word	0x00001800


	//   ....[18]....
        /*0118*/ 	.word	0x000018c0


	//   ....[19]....
        /*011c*/ 	.word	0x00001900


	//   ....[20]....
        /*0120*/ 	.word	0x000019d0


	//   ....[21]....
        /*0124*/ 	.word	0x00001a40


	//----- nvinfo : EIATTR_EXIT_INSTR_OFFSETS
	.align		4
.L_26:
        /*0128*/ 	.byte	0x04, 0x1c
        /*012a*/ 	.short	(.L_28 - .L_27)


	//   ....[0]....
.L_27:
        /*012c*/ 	.word	0x00001bc0


	//   ....[1]....
        /*0130*/ 	.word	0x00001c00


	//----- nvinfo : EIATTR_REQNTID
	.align		4
.L_28:
        /*0134*/ 	.byte	0x04, 0x10
        /*0136*/ 	.short	(.L_30 - .L_29)
.L_29:
        /*0138*/ 	.word	0x00000200
        /*013c*/ 	.word	0x00000001
        /*0140*/ 	.word	0x00000001


	//----- nvinfo : EIATTR_CBANK_PARAM_SIZE
	.align		4
.L_30:
        /*0144*/ 	.byte	0x03, 0x19
        /*0146*/ 	.short	0x0028


	//----- nvinfo : EIATTR_PARAM_CBANK
	.align		4
        /*0148*/ 	.byte	0x04, 0x0a
        /*014a*/ 	.short	(.L_32 - .L_31)
	.align		4
.L_31:
        /*014c*/ 	.word	index@(.nv.constant0.triton_red_fused_convolution_native_group_norm_21)
        /*0150*/ 	.short	0x0210
        /*0152*/ 	.short	0x0028


	//----- nvinfo : EIATTR_SW_WAR
	.align		4
.L_32:
        /*0154*/ 	.byte	0x04, 0x36
        /*0156*/ 	.short	(.L_34 - .L_33)
.L_33:
        /*0158*/ 	.word	0x00000008
.L_34:


//--------------------- .nv.callgraph             --------------------------
	.section	.nv.callgraph,"",@"SHT_CUDA_CALLGRAPH"
	.align	4
	.sectionentsize	8
	.align		4
        /*0000*/ 	.word	0x00000000
	.align		4
        /*0004*/ 	.word	0xffffffff
	.align		4
        /*0008*/ 	.word	0x00000000
	.align		4
        /*000c*/ 	.word	0xfffffffe
	.align		4
        /*0010*/ 	.word	0x00000000
	.align		4
        /*0014*/ 	.word	0xfffffffd
	.align		4
        /*0018*/ 	.word	0x00000000
	.align		4
        /*001c*/ 	.word	0xfffffffc


//--------------------- .nv.constant4             --------------------------
	.section	.nv.constant4,"a",@progbits
	.align	8
	.align		8
.nv.constant4:
        /*0000*/ 	.dword	_$_str


//--------------------- .text.triton_red_fused_convolution_native_group_norm_21 --------------------------
	.section	.text.triton_red_fused_convolution_native_group_norm_21,"ax",@progbits
	.sectionflags	@"SHF_BARRIERS=1"
	.align	128
        .global         triton_red_fused_convolution_native_group_norm_21
        .type           triton_red_fused_convolution_native_group_norm_21,@function
        .size           triton_red_fused_convolution_native_group_norm_21,(.L_x_3 - triton_red_fused_convolution_native_group_norm_21)
        .other          triton_red_fused_convolution_native_group_norm_21,@"STO_CUDA_ENTRY STV_DEFAULT"
triton_red_fused_convolution_native_group_norm_21:
.text.triton_red_fused_convolution_native_group_norm_21:
[----:B------:R-:W0:Y:S02]  /*0000*/  LDC R1, c[0x0][0x28] ;  /* 0x00000a00ff017b82 */ /* 0x000e240000000800 */
[----:B------:R-:W1:Y:S01]  /*0010*/  S2R R0, SR_CTAID.X ;  /* 0x0000000000007919 */ /* 0x000e620000002500 */
[----:B------:R-:W2:Y:S01]  /*0020*/  S2UR UR5, SR_CgaCtaId ;  /* 0x00000000000579c3 */ /* 0x000ea20000008800 */
[----:B------:R-:W-:Y:S01]  /*0030*/  UMOV UR4, 0x400 ;  /* 0x0000040000047882 */ /* 0x000fe20000000000 */
[----:B------:R-:W-:Y:S01]  /*0040*/  MOV R22, 0xfffff800 ;  /* 0xfffff80000167802 */ /* 0x000fe20000000f00 */
[----:B------:R-:W3:Y:S01]  /*0050*/  S2R R25, SR_TID.X ;  /* 0x0000000000197919 */ /* 0x000ee20000002100 */
[----:B------:R-:W-:Y:S02]  /*0060*/  MOV R23, 0xffffffff ;  /* 0xffffffff00177802 */ /* 0x000fe40000000f00 */
[----:B------:R-:W-:Y:S02]  /*0070*/  CS2R R10, SRZ ;  /* 0x00000000000a7805 */ /* 0x000fe4000001ff00 */
[----:B------:R-:W-:Y:S02]  /*0080*/  CS2R R12, SRZ ;  /* 0x00000000000c7805 */ /* 0x000fe4000001ff00 */
[----:B------:R-:W-:Y:S01]  /*0090*/  CS2R R14, SRZ ;  /* 0x00000000000e7805 */ /* 0x000fe2000001ff00 */
[----:B------:R-:W4:Y:S01]  /*00a0*/  LDC.64 R4, c[0x0][0x220] ;  /* 0x00008800ff047b82 */ /* 0x000f220000000a00 */
[----:B------:R-:W-:-:S02]  /*00b0*/  CS2R R16, SRZ ;  /* 0x0000000000107805 */ /* 0x000fc4000001ff00 */
[----:B------:R-:W-:Y:S02]  /*00c0*/  CS2R R18, SRZ ;  /* 0x0000000000127805 */ /* 0x000fe4000001ff00 */
[----:B------:R-:W-:Y:S01]  /*00d0*/  CS2R R20, SRZ ;  /* 0x0000000000147805 */ /* 0x000fe2000001ff00 */
[----:B------:R-:W-:Y:S02]  /*00e0*/  ULDC.64 UR8, c[0x0][0x208] ;  /* 0x0000820000087ab9 */ /* 0x000fe40000000a00 */
[----:B------:R-:W5:Y:S01]  /*00f0*/  LDC.64 R2, c[0x0][0x210] ;  /* 0x00008400ff027b82 */ /* 0x000f620000000a00 */
[----:B--2---:R-:W-:Y:S01]  /*0100*/  UPRMT UR4, UR5, 0x654, UR4 ;  /* 0x0000065405047896 */ /* 0x004fe20008000004 */
[----:B-1----:R-:W-:Y:S02]  /*0110*/  SHF.R.S32.HI R7, RZ, 0x1f, R0 ;  /* 0x0000001fff077819 */ /* 0x002fe40000011400 */
[----:B------:R-:W-:Y:S02]  /*0120*/  ISETP.GE.AND P0, PT, R0, 0x800, PT ;  /* 0x000008000000780c */ /* 0x000fe40003f06270 */
[----:B------:R-:W-:-:S02]  /*0130*/  LEA.HI R7, R7, R0, RZ, 0x3 ;  /* 0x0000000007077211 */ /* 0x000fc400078f18ff */
[----:B---3--:R-:W-:Y:S02]  /*0140*/  SHF.L.U32 R6, R25, 0x2, RZ ;  /* 0x0000000219067819 */ /* 0x008fe400000006ff */
[----:B------:R-:W-:Y:S02]  /*0150*/  LOP3.LUT R7, R7, 0x7fffff8, RZ, 0xc0, !PT ;  /* 0x07fffff807077812 */ /* 0x000fe400078ec0ff */
[----:B------:R-:W-:Y:S02]  /*0160*/  LOP3.LUT R27, R6, 0x7fc, RZ, 0xc0, !PT ;  /* 0x000007fc061b7812 */ /* 0x000fe400078ec0ff */
[----:B------:R-:W-:Y:S02]  /*0170*/  IADD3 R7, -R7, R0, RZ ;  /* 0x0000000007077210 */ /* 0x000fe40007ffe1ff */
[----:B------:R-:W-:Y:S02]  /*0180*/  LEA R9, R0, R27, 0xf ;  /* 0x0000001b00097211 */ /* 0x000fe400078e78ff */
[----:B------:R-:W-:-:S02]  /*0190*/  SHF.L.U32 R7, R7, 0x5, RZ ;  /* 0x0000000507077819 */ /* 0x000fc400000006ff */
[----:B------:R-:W-:Y:S01]  /*01a0*/  LOP3.LUT R25, R25, 0x1ff, RZ, 0xc0, !PT ;  /* 0x000001ff19197812 */ /* 0x000fe200078ec0ff */
[----:B-----5:R-:W-:Y:S01]  /*01b0*/  IMAD.WIDE R2, R9, 0x4, R2 ;  /* 0x0000000409027825 */ /* 0x020fe200078e0202 */
[----:B------:R-:W-:Y:S02]  /*01c0*/  LEA R26, R27, UR4, 0x3 ;  /* 0x000000041b1a7c11 */ /* 0x000fe4000f8e18ff */
[----:B------:R-:W-:Y:S01]  /*01d0*/  LEA R24, R25, UR4, 0x3 ;  /* 0x0000000419187c11 */ /* 0x000fe2000f8e18ff */
[----:B----4-:R-:W-:Y:S01]  /*01e0*/  IMAD.WIDE R4, R7, 0x4, R4 ;  /* 0x0000000407047825 */ /* 0x010fe200078e0204 */
[----:B------:R-:W-:Y:S02]  /*01f0*/  LEA R25, R25, UR4, 0x2 ;  /* 0x0000000419197c11 */ /* 0x000fe4000f8e10ff */
[----:B------:R-:W-:Y:S02]  /*0200*/  LEA R27, R27, UR4, 0x2 ;  /* 0x000000041b1b7c11 */ /* 0x000fe4000f8e10ff */
[----:B------:R-:W-:-:S02]  /*0210*/  MOV R8, R4 ;  /* 0x0000000400087202 */ /* 0x000fc40000000f00 */
[----:B------:R-:W-:-:S07]  /*0220*/  MOV R45, R5 ;  /* 0x00000005002d7202 */ /* 0x000fce0000000f00 */
.L_x_1:
[----:B------:R-:W-:Y:S02]  /*0230*/  CS2R R4, SRZ ;  /* 0x0000000000047805 */ /* 0x000fe4000001ff00 */
[----:B------:R-:W-:-:S06]  /*0240*/  CS2R R6, SRZ ;  /* 0x0000000000067805 */ /* 0x000fcc000001ff00 */
[----:B------:R-:W2:Y:S01]  /*0250*/  @!P0 LDG.E.EF.128 R4, desc[UR8][R2.64] ;  /* 0x0000000802048981 */ /* 0x000ea2000c0e1d00 */
[----:B------:R-:W-:Y:S01]  /*0260*/  CS2R R30, SRZ ;  /* 0x00000000001e7805 */ /* 0x000fe2000001ff00 */
[----:B------:R-:W-:Y:S01]  /*0270*/  BAR.SYNC.DEFER_BLOCKING 0x0 ;  /* 0x0000000000007b1d */ /* 0x000fe20000010000 */
[----:B--2---:R-:W-:Y:S01]  /*0280*/  SEL R9, R4, RZ, !P0 ;  /* 0x000000ff04097207 */ /* 0x004fe20004000000 */
[----:B------:R-:W-:Y:S01]  /*0290*/  HFMA2.MMA R4, -RZ, RZ, 0, 0 ;  /* 0x00000000ff047435 */ /* 0x000fe200000001ff */
[----:B------:R-:W-:Y:S02]  /*02a0*/  SEL R5, R5, RZ, !P0 ;  /* 0x000000ff05057207 */ /* 0x000fe40004000000 */
[----:B------:R-:W-:Y:S01]  /*02b0*/  SEL R29, R6, RZ, !P0 ;  /* 0x000000ff061d7207 */ /* 0x000fe20004000000 */
[----:B------:R1:W-:Y:S01]  /*02c0*/  STS [R26], R9 ;  /* 0x000000091a007388 */ /* 0x0003e20000000800 */
[----:B------:R-:W-:Y:S02]  /*02d0*/  SEL R7, R7, RZ, !P0 ;  /* 0x000000ff07077207 */ /* 0x000fe40004000000 */
[----:B------:R-:W-:Y:S01]  /*02e0*/  MOV R6, RZ ;  /* 0x000000ff00067202 */ /* 0x000fe20000000f00 */
[----:B------:R-:W-:Y:S04]  /*02f0*/  STS [R26+0x8], R5 ;  /* 0x000008051a007388 */ /* 0x000fe80000000800 */
[----:B------:R2:W-:Y:S01]  /*0300*/  STS [R26+0x10], R29 ;  /* 0x0000101d1a007388 */ /* 0x0005e20000000800 */
[----:B-1----:R-:W-:-:S03]  /*0310*/  MOV R9, R45 ;  /* 0x0000002d00097202 */ /* 0x002fc60000000f00 */
[----:B------:R1:W-:Y:S01]  /*0320*/  STS [R26+0x18], R7 ;  /* 0x000018071a007388 */ /* 0x0003e20000000800 */
[----:B------:R-:W-:Y:S06]  /*0330*/  BAR.SYNC.DEFER_BLOCKING 0x0 ;  /* 0x0000000000007b1d */ /* 0x000fec0000010000 */
[----:B------:R-:W3:Y:S04]  /*0340*/  @!P0 LDG.E.EL R4, desc[UR8][R8.64] ;  /* 0x0000000808048981 */ /* 0x000ee8000c2e1900 */
[----:B------:R-:W1:Y:S04]  /*0350*/  @!P0 LDG.E.EL R6, desc[UR8][R8.64] ;  /* 0x0000000808068981 */ /* 0x000e68000c2e1900 */
[----:B------:R-:W4:Y:S04]  /*0360*/  @!P0 LDG.E.EL R30, desc[UR8][R8.64+0x4] ;  /* 0x00000408081e8981 */ /* 0x000f28000c2e1900 */
[----:B------:R-:W5:Y:S01]  /*0370*/  @!P0 LDG.E.EL R31, desc[UR8][R8.64+0x4] ;  /* 0x00000408081f8981 */ /* 0x000f62000c2e1900 */
[----:B------:R-:W-:Y:S01]  /*0380*/  ISETP.NE.U32.AND P1, PT, R22, -0x800, PT ;  /* 0xfffff8001600780c */ /* 0x000fe20003f25070 */
[----:B--2---:R-:W-:Y:S01]  /*0390*/  HFMA2.MMA R29, -RZ, RZ, 1.875, 0 ;  /* 0x3f800000ff1d7435 */ /* 0x004fe200000001ff */
[----:B------:R-:W-:Y:S01]  /*03a0*/  CS2R R40, SRZ ;  /* 0x0000000000287805 */ /* 0x000fe2000001ff00 */
[----:B------:R-:W2:Y:S01]  /*03b0*/  LDS R28, [R24] ;  /* 0x00000000181c7984 */ /* 0x000ea20000000800 */
[----:B------:R-:W-:-:S02]  /*03c0*/  ISETP.NE.AND.EX P1, PT, R23, -0x1, PT, P1 ;  /* 0xffffffff1700780c */ /* 0x000fc40003f25310 */
[----:B------:R-:W-:Y:S02]  /*03d0*/  CS2R R42, SRZ ;  /* 0x00000000002a7805 */ /* 0x000fe4000001ff00 */
[----:B------:R-:W-:Y:S01]  /*03e0*/  MOV R34, 0x3f800000 ;  /* 0x3f80000000227802 */ /* 0x000fe20000000f00 */
[----:B------:R-:W1:Y:S04]  /*03f0*/  LDS R32, [R24+0x1000] ;  /* 0x0010000018207984 */ /* 0x000e680000000800 */
[----:B------:R-:W1:Y:S04]  /*0400*/  LDS R33, [R24+0x2000] ;  /* 0x0020000018217984 */ /* 0x000e680000000800 */
[----:B------:R-:W1:Y:S01]  /*0410*/  LDS R36, [R24+0x3000] ;  /* 0x0030000018247984 */ /* 0x000e620000000800 */
[----:B---3--:R-:W-:-:S02]  /*0420*/  SEL R5, R4, RZ, !P0 ;  /* 0x000000ff04057207 */ /* 0x008fc40004000000 */
[----:B-1----:R-:W-:-:S03]  /*0430*/  SEL R7, R6, RZ, !P0 ;  /* 0x000000ff06077207 */ /* 0x002fc60004000000 */
[----:B--2---:R-:W-:Y:S01]  /*0440*/  FADD R28, R28, R5 ;  /* 0x000000051c1c7221 */ /* 0x004fe20000000000 */
[----:B----4-:R-:W-:Y:S01]  /*0450*/  SEL R30, R30, RZ, !P0 ;  /* 0x000000ff1e1e7207 */ /* 0x010fe20004000000 */
[----:B0-----:R-:W-:-:S03]  /*0460*/  FADD R32, R32, R7 ;  /* 0x0000000720207221 */ /* 0x001fc60000000000 */
[----:B------:R-:W-:Y:S02]  /*0470*/  MOV R35, R28 ;  /* 0x0000001c00237202 */ /* 0x000fe40000000f00 */
[----:B-----5:R-:W-:Y:S01]  /*0480*/  SEL R31, R31, RZ, !P0 ;  /* 0x000000ff1f1f7207 */ /* 0x020fe20004000000 */
[----:B------:R-:W-:Y:S01]  /*0490*/  FADD R33, R33, R30 ;  /* 0x0000001e21217221 */ /* 0x000fe20000000000 */
[----:B------:R-:W-:Y:S02]  /*04a0*/  MOV R30, 0x3f800000 ;  /* 0x3f800000001e7802 */ /* 0x000fe40000000f00 */
[----:B------:R-:W-:Y:S01]  /*04b0*/  MOV R37, R32 ;  /* 0x0000002000257202 */ /* 0x000fe20000000f00 */
[----:B------:R-:W-:Y:S01]  /*04c0*/  FADD R36, R36, R31 ;  /* 0x0000001f24247221 */ /* 0x000fe20000000000 */
[----:B------:R-:W-:Y:S01]  /*04d0*/  HFMA2.MMA R31, -RZ, RZ, 1.875, 0 ;  /* 0x3f800000ff1f7435 */ /* 0x000fe200000001ff */
[----:B------:R-:W-:-:S03]  /*04e0*/  MOV R38, R33 ;  /* 0x0000002100267202 */ /* 0x000fc60000000f00 */
[----:B------:R-:W-:Y:S01]  /*04f0*/  MOV R39, R36 ;  /* 0x0000002400277202 */ /* 0x000fe20000000f00 */
[----:B------:R-:W-:Y:S06]  /*0500*/  @!P1 BRA `(.L_x_0) ;  /* 0x0000000000e09947 */ /* 0x000fec0003800000 */
[----:B------:R-:W-:Y:S01]  /*0510*/  FADD R29, R10, 1 ;  /* 0x3f8000000a1d7421 */ /* 0x000fe20000000000 */
[----:B------:R-:W-:Y:S01]  /*0520*/  FADD R41, R28, -R18 ;  /* 0x800000121c297221 */ /* 0x000fe20000000000 */
[----:B------:R-:W-:Y:S01]  /*0530*/  FADD R30, R11, 1 ;  /* 0x3f8000000b1e7421 */ /* 0x000fe20000000000 */
[----:B------:R-:W-:Y:S01]  /*0540*/  FADD R34, R13, 1 ;  /* 0x3f8000000d227421 */ /* 0x000fe20000000000 */
[C---:B------:R-:W-:Y:S01]  /*0550*/  FMUL R4, R29.reuse, 0.25 ;  /* 0x3e8000001d047820 */ /* 0x040fe20000400000 */
[----:B------:R-:W-:Y:S01]  /*0560*/  FSETP.GEU.AND P1, PT, |R29|, 1.175494350822287508e-38, PT ;  /* 0x008000001d00780b */ /* 0x000fe20003f2e200 */
[----:B------:R-:W-:Y:S01]  /*0570*/  FMUL R6, R41, 0.25 ;  /* 0x3e80000029067820 */ /* 0x000fe20000400000 */
[----:B------:R-:W-:Y:S01]  /*0580*/  FSETP.GT.AND P6, PT, |R29|, 8.50705917302346158658e+37, PT ;  /* 0x7e8000001d00780b */ /* 0x000fe20003fc4200 */
[----:B------:R-:W-:Y:S01]  /*0590*/  FADD R31, R12, 1 ;  /* 0x3f8000000c1f7421 */ /* 0x000fe20000000000 */
[C---:B------:R-:W-:Y:S01]  /*05a0*/  FSETP.GEU.AND P2, PT, |R30|.reuse, 1.175494350822287508e-38, PT ;  /* 0x008000001e00780b */ /* 0x040fe20003f4e200 */
[----:B------:R-:W-:Y:S01]  /*05b0*/  FMUL R5, R30, 0.25 ;  /* 0x3e8000001e057820 */ /* 0x000fe20000400000 */
[----:B------:R-:W-:Y:S01]  /*05c0*/  FSEL R4, R4, R29, P6 ;  /* 0x0000001d04047208 */ /* 0x000fe20003000000 */
[----:B------:R-:W-:Y:S01]  /*05d0*/  FMUL R7, R34, 0.25 ;  /* 0x3e80000022077820 */ /* 0x000fe20000400000 */
[----:B------:R-:W-:Y:S01]  /*05e0*/  FSEL R6, R6, R41, P6 ;  /* 0x0000002906067208 */ /* 0x000fe20003000000 */
[C---:B------:R-:W-:Y:S01]  /*05f0*/  FMUL R38, R31.reuse, 0.25 ;  /* 0x3e8000001f267820 */ /* 0x040fe20000400000 */
[----:B------:R-:W-:Y:S01]  /*0600*/  FSETP.GEU.AND P6, PT, |R34|, 1.175494350822287508e-38, PT ;  /* 0x008000002200780b */ /* 0x000fe20003fce200 */
[----:B------:R-:W-:Y:S01]  /*0610*/  FADD R40, R32, -R19 ;  /* 0x8000001320287221 */ /* 0x000fe20000000000 */
[----:B------:R-:W-:Y:S01]  /*0620*/  FSETP.GEU.AND P4, PT, |R31|, 1.175494350822287508e-38, PT ;  /* 0x008000001f00780b */ /* 0x000fe20003f8e200 */
[----:B------:R-:W-:Y:S01]  /*0630*/  @!P1 FMUL R4, R4, 16777216 ;  /* 0x4b80000004049820 */ /* 0x000fe20000400000 */
[----:B------:R-:W-:Y:S01]  /*0640*/  FSETP.GT.AND P3, PT, |R30|, 8.50705917302346158658e+37, PT ;  /* 0x7e8000001e00780b */ /* 0x000fe20003f64200 */
[----:B------:R-:W-:Y:S01]  /*0650*/  @!P1 FMUL R6, R6, 16777216 ;  /* 0x4b80000006069820 */ /* 0x000fe20000400000 */
[----:B------:R-:W-:Y:S01]  /*0660*/  FSETP.GT.AND P1, PT, |R34|, 8.50705917302346158658e+37, PT ;  /* 0x7e8000002200780b */ /* 0x000fe20003f24200 */
[----:B------:R-:W-:Y:S01]  /*0670*/  FADD R43, R33, -R20 ;  /* 0x80000014212b7221 */ /* 0x000fe20000000000 */
[----:B------:R-:W-:Y:S01]  /*0680*/  FSETP.GT.AND P5, PT, |R31|, 8.50705917302346158658e+37, PT ;  /* 0x7e8000001f00780b */ /* 0x000fe20003fa4200 */
[----:B------:R0:W1:Y:S01]  /*0690*/  MUFU.RCP R35, R4 ;  /* 0x0000000400237308 */ /* 0x0000620000001000 */
[----:B------:R-:W-:Y:S01]  /*06a0*/  FSEL R5, R5, R30, P3 ;  /* 0x0000001e05057208 */ /* 0x000fe20001800000 */
[----:B------:R-:W-:Y:S01]  /*06b0*/  FADD R42, R36, -R21 ;  /* 0x80000015242a7221 */ /* 0x000fe20000000000 */
[----:B------:R-:W-:Y:S01]  /*06c0*/  FSEL R44, R7, R34, P1 ;  /* 0x00000022072c7208 */ /* 0x000fe20000800000 */
[----:B------:R-:W-:Y:S01]  /*06d0*/  FMUL R7, R40, 0.25 ;  /* 0x3e80000028077820 */ /* 0x000fe20000400000 */
[----:B------:R-:W-:Y:S01]  /*06e0*/  FSEL R37, R38, R31, P5 ;  /* 0x0000001f26257208 */ /* 0x000fe20002800000 */
[----:B------:R-:W-:-:S02]  /*06f0*/  @!P2 FMUL R5, R5, 16777216 ;  /* 0x4b8000000505a820 */ /* 0x000fc40000400000 */
[----:B------:R-:W-:Y:S01]  /*0700*/  @!P6 FMUL R44, R44, 16777216 ;  /* 0x4b8000002c2ce820 */ /* 0x000fe20000400000 */
[----:B0-----:R-:W-:Y:S01]  /*0710*/  FMUL R4, R43, 0.25 ;  /* 0x3e8000002b047820 */ /* 0x001fe20000400000 */
[----:B------:R-:W-:Y:S01]  /*0720*/  @!P4 FMUL R37, R37, 16777216 ;  /* 0x4b8000002525c820 */ /* 0x000fe20000400000 */
[----:B------:R0:W2:Y:S01]  /*0730*/  MUFU.RCP R38, R5 ;  /* 0x0000000500267308 */ /* 0x0000a20000001000 */
[----:B------:R-:W-:Y:S02]  /*0740*/  FSEL R7, R7, R40, P3 ;  /* 0x0000002807077208 */ /* 0x000fe40001800000 */
[----:B------:R-:W-:Y:S01]  /*0750*/  FSEL R4, R4, R43, P5 ;  /* 0x0000002b04047208 */ /* 0x000fe20002800000 */
[----:B-1----:R-:W-:Y:S02]  /*0760*/  FFMA R35, R35, R6, R18 ;  /* 0x0000000623237223 */ /* 0x002fe40000000012 */
[----:B------:R-:W-:Y:S02]  /*0770*/  @!P2 FMUL R7, R7, 16777216 ;  /* 0x4b8000000707a820 */ /* 0x000fe40000400000 */
[----:B------:R2:W1:Y:S01]  /*0780*/  MUFU.RCP R39, R37 ;  /* 0x0000002500277308 */ /* 0x0004620000001000 */
[----:B0-----:R-:W-:Y:S01]  /*0790*/  FMUL R5, R42, 0.25 ;  /* 0x3e8000002a057820 */ /* 0x001fe20000400000 */
[----:B------:R-:W-:-:S04]  /*07a0*/  @!P4 FMUL R4, R4, 16777216 ;  /* 0x4b8000000404c820 */ /* 0x000fc80000400000 */
[----:B------:R-:W-:Y:S02]  /*07b0*/  FSEL R5, R5, R42, P1 ;  /* 0x0000002a05057208 */ /* 0x000fe40000800000 */
[----:B------:R-:W0:Y:S01]  /*07c0*/  MUFU.RCP R44, R44 ;  /* 0x0000002c002c7308 */ /* 0x000e220000001000 */
[----:B--2---:R-:W-:Y:S02]  /*07d0*/  FFMA R37, R38, R7, R19 ;  /* 0x0000000726257223 */ /* 0x004fe40000000013 */
[----:B------:R-:W-:Y:S01]  /*07e0*/  @!P6 FMUL R5, R5, 16777216 ;  /* 0x4b8000000505e820 */ /* 0x000fe20000400000 */
[----:B-1----:R-:W-:Y:S01]  /*07f0*/  FFMA R38, R39, R4, R20 ;  /* 0x0000000427267223 */ /* 0x002fe20000000014 */
[----:B------:R-:W-:-:S04]  /*0800*/  FADD R4, R28, -R35 ;  /* 0x800000231c047221 */ /* 0x000fc80000000000 */
[----:B------:R-:W-:Y:S01]  /*0810*/  FFMA R41, R41, R4, R14 ;  /* 0x0000000429297223 */ /* 0x000fe2000000000e */
[----:B------:R-:W-:Y:S01]  /*0820*/  FADD R4, R33, -R38 ;  /* 0x8000002621047221 */ /* 0x000fe20000000000 */
[----:B0-----:R-:W-:Y:S01]  /*0830*/  FFMA R39, R44, R5, R21 ;  /* 0x000000052c277223 */ /* 0x001fe20000000015 */
[----:B------:R-:W-:Y:S02]  /*0840*/  FADD R5, R32, -R37 ;  /* 0x8000002520057221 */ /* 0x000fe40000000000 */
[----:B------:R-:W-:Y:S02]  /*0850*/  FFMA R43, R43, R4, R16 ;  /* 0x000000042b2b7223 */ /* 0x000fe40000000010 */
[----:B------:R-:W-:Y:S01]  /*0860*/  FFMA R40, R40, R5, R15 ;  /* 0x0000000528287223 */ /* 0x000fe2000000000f */
[----:B------:R-:W-:-:S04]  /*0870*/  FADD R5, R36, -R39 ;  /* 0x8000002724057221 */ /* 0x000fc80000000000 */
[----:B------:R-:W-:-:S07]  /*0880*/  FFMA R42, R42, R5, R17 ;  /* 0x000000052a2a7223 */ /* 0x000fce0000000011 */
.L_x_0:
[----:B------:R-:W-:Y:S01]  /*0890*/  BAR.SYNC.DEFER_BLOCKING 0x0 ;  /* 0x0000000000007b1d */ /* 0x000fe20000010000 */
[----:B------:R-:W-:Y:S02]  /*08a0*/  IADD3 R8, P2, R8, 0x8, RZ ;  /* 0x0000000808087810 */ /* 0x000fe40007f5e0ff */
[----:B------:R-:W-:Y:S02]  /*08b0*/  FSEL R18, R35, R18, !P0 ;  /* 0x0000001223127208 */ /* 0x000fe40004000000 */
[----:B------:R-:W-:Y:S02]  /*08c0*/  IADD3.X R45, RZ, R9, RZ, P2, !PT ;  /* 0x00000009ff2d7210 */ /* 0x000fe400017fe4ff */
[----:B------:R-:W-:Y:S02]  /*08d0*/  FSEL R19, R37, R19, !P0 ;  /* 0x0000001325137208 */ /* 0x000fe40004000000 */
[----:B------:R-:W-:Y:S02]  /*08e0*/  FSEL R20, R38, R20, !P0 ;  /* 0x0000001426147208 */ /* 0x000fe40004000000 */
[----:B------:R-:W-:-:S02]  /*08f0*/  FSEL R21, R39, R21, !P0 ;  /* 0x0000001527157208 */ /* 0x000fc40004000000 */
[----:B------:R-:W-:Y:S02]  /*0900*/  FSEL R14, R41, R14, !P0 ;  /* 0x0000000e290e7208 */ /* 0x000fe40004000000 */
[----:B------:R-:W-:Y:S02]  /*0910*/  FSEL R15, R40, R15, !P0 ;  /* 0x0000000f280f7208 */ /* 0x000fe40004000000 */
[----:B------:R-:W-:Y:S02]  /*0920*/  FSEL R16, R43, R16, !P0 ;  /* 0x000000102b107208 */ /* 0x000fe40004000000 */
[----:B------:R-:W-:Y:S02]  /*0930*/  FSEL R17, R42, R17, !P0 ;  /* 0x000000112a117208 */ /* 0x000fe40004000000 */
[----:B------:R-:W-:Y:S02]  /*0940*/  FSEL R10, R29, R10, !P0 ;  /* 0x0000000a1d0a7208 */ /* 0x000fe40004000000 */
[----:B------:R-:W-:Y:S01]  /*0950*/  FSEL R11, R30, R11, !P0 ;  /* 0x0000000b1e0b7208 */ /* 0x000fe20004000000 */
[----:B------:R-:W-:Y:S01]  /*0960*/  STS [R25], R28 ;  /* 0x0000001c19007388 */ /* 0x000fe20000000800 */
[----:B------:R-:W-:-:S02]  /*0970*/  FSEL R12, R31, R12, !P0 ;  /* 0x0000000c1f0c7208 */ /* 0x000fc40004000000 */
[----:B------:R-:W-:Y:S01]  /*0980*/  FSEL R13, R34, R13, !P0 ;  /* 0x0000000d220d7208 */ /* 0x000fe20004000000 */
[----:B------:R-:W-:Y:S04]  /*0990*/  STS [R25+0x800], R32 ;  /* 0x0008002019007388 */ /* 0x000fe80000000800 */
[----:B------:R-:W-:Y:S04]  /*09a0*/  STS [R25+0x1000], R33 ;  /* 0x0010002119007388 */ /* 0x000fe80000000800 */
[----:B------:R-:W-:Y:S01]  /*09b0*/  STS [R25+0x1800], R36 ;  /* 0x0018002419007388 */ /* 0x000fe20000000800 */
[----:B------:R-:W-:Y:S06]  /*09c0*/  BAR.SYNC.DEFER_BLOCKING 0x0 ;  /* 0x0000000000007b1d */ /* 0x000fec0000010000 */
[----:B------:R-:W0:Y:S04]  /*09d0*/  LDS.128 R4, [R27] ;  /* 0x000000001b047984 */ /* 0x000e280000000c00 */
[----:B0-----:R0:W-:Y:S02]  /*09e0*/  @!P0 STG.E.128 desc[UR8][R2.64], R4 ;  /* 0x0000000402008986 */ /* 0x0011e4000c101d08 */
[----:B0-----:R-:W-:-:S04]  /*09f0*/  IADD3 R2, P1, R2, 0x2000, RZ ;  /* 0x0000200002027810 */ /* 0x001fc80007f3e0ff */
[----:B------:R-:W-:Y:S02]  /*0a00*/  IADD3.X R3, RZ, R3, RZ, P1, !PT ;  /* 0x00000003ff037210 */ /* 0x000fe40000ffe4ff */
[----:B------:R-:W-:-:S04]  /*0a10*/  IADD3 R22, P1, R22, 0x800, RZ ;  /* 0x0000080016167810 */ /* 0x000fc80007f3e0ff */
[----:B------:R-:W-:Y:S02]  /*0a20*/  IADD3.X R23, RZ, R23, RZ, P1, !PT ;  /* 0x00000017ff177210 */ /* 0x000fe40000ffe4ff */
[----:B------:R-:W-:-:S04]  /*0a30*/  ISETP.GE.U32.AND P1, PT, R22, 0x7800, PT ;  /* 0x000078001600780c */ /* 0x000fc80003f26070 */
[----:B------:R-:W-:-:S13]  /*0a40*/  ISETP.GE.U32.AND.EX P1, PT, R23, RZ, PT, P1 ;  /* 0x000000ff1700720c */ /* 0x000fda0003f26110 */
[----:B------:R-:W-:Y:S05]  /*0a50*/  @!P1 BRA `(.L_x_1) ;  /* 0xfffffff400f49947 */ /* 0x000fea000383ffff */
[----:B------:R-:W-:Y:S01]  /*0a60*/  FADD R7, R10, R11 ;  /* 0x0000000b0a077221 */ /* 0x000fe20000000000 */
[----:B------:R-:W-:Y:S01]  /*0a70*/  FMUL R8, R11, 0.25 ;  /* 0x3e8000000b087820 */ /* 0x000fe20000400000 */
[----:B------:R-:W-:Y:S01]  /*0a80*/  FADD R19, -R18, R19 ;  /* 0x0000001312137221 */ /* 0x000fe20000000100 */
[----:B------:R-:W-:Y:S01]  /*0a90*/  FMUL R24, R13, 0.25 ;  /* 0x3e8000000d187820 */ /* 0x000fe20000400000 */
[C---:B------:R-:W-:Y:S01]  /*0aa0*/  FMUL R2, R7.reuse, 0.25 ;  /* 0x3e80000007027820 */ /* 0x040fe20000400000 */
[----:B------:R-:W-:Y:S01]  /*0ab0*/  BAR.SYNC.DEFER_BLOCKING 0x0 ;  /* 0x0000000000007b1d */ /* 0x000fe20000010000 */
[C---:B------:R-:W-:Y:S01]  /*0ac0*/  FSETP.GEU.AND P5, PT, |R7|.reuse, 1.175494350822287508e-38, PT ;  /* 0x008000000700780b */ /* 0x040fe20003fae200 */
[----:B------:R-:W-:Y:S01]  /*0ad0*/  FADD R22, R12, R7 ;  /* 0x000000070c167221 */ /* 0x000fe20000000000 */
[----:B------:R-:W-:Y:S01]  /*0ae0*/  FSETP.GT.AND P3, PT, |R7|, 8.50705917302346158658e+37, PT ;  /* 0x7e8000000700780b */ /* 0x000fe20003f64200 */
[----:B------:R-:W-:Y:S02]  /*0af0*/  FADD R15, R14, R15 ;  /* 0x0000000f0e0f7221 */ /* 0x000fe40000000000 */
[----:B------:R-:W-:Y:S01]  /*0b00*/  FMUL R9, R22, 0.25 ;  /* 0x3e80000016097820 */ /* 0x000fe20000400000 */
[----:B------:R-:W-:Y:S01]  /*0b10*/  FSEL R6, R2, R7, P3 ;  /* 0x0000000702067208 */ /* 0x000fe20001800000 */
[----:B------:R-:W-:Y:S01]  /*0b20*/  FADD R2, R13, R22 ;  /* 0x000000160d027221 */ /* 0x000fe20000000000 */
[C---:B------:R-:W-:Y:S01]  /*0b30*/  FSETP.GEU.AND P1, PT, |R22|.reuse, 1.175494350822287508e-38, PT ;  /* 0x008000001600780b */ /* 0x040fe20003f2e200 */
[----:B------:R-:W0:Y:S01]  /*0b40*/  S2UR UR4, SR_CgaCtaId ;  /* 0x00000000000479c3 */ /* 0x000e220000008800 */
[----:B------:R-:W-:Y:S01]  /*0b50*/  FSETP.GT.AND P4, PT, |R22|, 8.50705917302346158658e+37, PT ;  /* 0x7e8000001600780b */ /* 0x000fe20003f84200 */
[C---:B------:R-:W-:Y:S01]  /*0b60*/  FMUL R25, R2.reuse, 0.25 ;  /* 0x3e80000002197820 */ /* 0x040fe20000400000 */
[----:B------:R-:W-:Y:S01]  /*0b70*/  FSETP.GEU.AND P2, PT, |R2|, 1.175494350822287508e-38, PT ;  /* 0x008000000200780b */ /* 0x000fe20003f4e200 */
[----:B------:R-:W-:Y:S01]  /*0b80*/  @!P5 FMUL R6, R6, 16777216 ;  /* 0x4b8000000606d820 */ /* 0x000fe20000400000 */
[----:B------:R-:W-:Y:S01]  /*0b90*/  FSEL R23, R9, R22, P4 ;  /* 0x0000001609177208 */ /* 0x000fe20002000000 */
[----:B------:R-:W-:Y:S01]  /*0ba0*/  FMUL R9, R12, 0.25 ;  /* 0x3e8000000c097820 */ /* 0x000fe20000400000 */
[----:B------:R-:W-:Y:S01]  /*0bb0*/  FSEL R11, R8, R11, P3 ;  /* 0x0000000b080b7208 */ /* 0x000fe20001800000 */
[----:B------:R-:W-:Y:S01]  /*0bc0*/  UMOV UR5, 0x400 ;  /* 0x0000040000057882 */ /* 0x000fe20000000000 */
[----:B------:R-:W-:Y:S01]  /*0bd0*/  FSETP.GT.AND P3, PT, |R2|, 8.50705917302346158658e+37, PT ;  /* 0x7e8000000200780b */ /* 0x000fe20003f64200 */
[----:B------:R-:W1:Y:S01]  /*0be0*/  MUFU.RCP R6, R6 ;  /* 0x0000000600067308 */ /* 0x000e620000001000 */
[----:B------:R-:W-:Y:S01]  /*0bf0*/  FSEL R12, R9, R12, P4 ;  /* 0x0000000c090c7208 */ /* 0x000fe20002000000 */
[----:B------:R-:W-:Y:S01]  /*0c00*/  @!P1 FMUL R23, R23, 16777216 ;  /* 0x4b80000017179820 */ /* 0x000fe20000400000 */
[----:B------:R-:W-:Y:S01]  /*0c10*/  FSEL R8, R25, R2, P3 ;  /* 0x0000000219087208 */ /* 0x000fe20001800000 */
[----:B------:R-:W-:Y:S01]  /*0c20*/  @!P5 FMUL R11, R11, 16777216 ;  /* 0x4b8000000b0bd820 */ /* 0x000fe20000400000 */
[----:B------:R-:W-:Y:S01]  /*0c30*/  FSETP.NEU.AND P4, PT, R7, RZ, PT ;  /* 0x000000ff0700720b */ /* 0x000fe20003f8d000 */
[----:B------:R-:W-:Y:S01]  /*0c40*/  @!P1 FMUL R12, R12, 16777216 ;  /* 0x4b8000000c0c9820 */ /* 0x000fe20000400000 */
[----:B------:R-:W-:Y:S01]  /*0c50*/  FMUL R9, R19, R19 ;  /* 0x0000001313097220 */ /* 0x000fe20000400000 */
[----:B------:R-:W2:Y:S01]  /*0c60*/  MUFU.RCP R23, R23 ;  /* 0x0000001700177308 */ /* 0x000ea20000001000 */
[----:B------:R-:W-:Y:S01]  /*0c70*/  @!P2 FMUL R8, R8, 16777216 ;  /* 0x4b8000000808a820 */ /* 0x000fe20000400000 */
[----:B------:R-:W-:Y:S01]  /*0c80*/  FSEL R13, R24, R13, P3 ;  /* 0x0000000d180d7208 */ /* 0x000fe20001800000 */
[----:B------:R-:W-:Y:S01]  /*0c90*/  FMUL R9, R10, R9 ;  /* 0x000000090a097220 */ /* 0x000fe20000400000 */
[----:B------:R-:W-:Y:S01]  /*0ca0*/  FSETP.NEU.AND P1, PT, R22, RZ, PT ;  /* 0x000000ff1600720b */ /* 0x000fe20003f2d000 */
[----:B------:R-:W-:Y:S01]  /*0cb0*/  FADD R10, R2, R2 ;  /* 0x00000002020a7221 */ /* 0x000fe20000000000 */
[----:B0-----:R-:W-:Y:S01]  /*0cc0*/  UPRMT UR6, UR4, 0x654, UR5 ;  /* 0x0000065404067896 */ /* 0x001fe20008000005 */
[----:B-1----:R-:W-:Y:S01]  /*0cd0*/  FMUL R6, R6, R11 ;  /* 0x0000000b06067220 */ /* 0x002fe20000400000 */
[----:B------:R-:W0:Y:S01]  /*0ce0*/  MUFU.RCP R8, R8 ;  /* 0x0000000800087308 */ /* 0x000e220000001000 */
[----:B------:R-:W-:Y:S01]  /*0cf0*/  @!P2 FMUL R13, R13, 16777216 ;  /* 0x4b8000000d0da820 */ /* 0x000fe20000400000 */
[C---:B------:R-:W-:Y:S01]  /*0d00*/  FSETP.GEU.AND P3, PT, |R10|.reuse, 1.175494350822287508e-38, PT ;  /* 0x008000000a00780b */ /* 0x040fe20003f6e200 */
[----:B------:R-:W-:Y:S01]  /*0d10*/  FMUL R11, R10, 0.25 ;  /* 0x3e8000000a0b7820 */ /* 0x000fe20000400000 */
[----:B------:R-:W-:Y:S01]  /*0d20*/  FSEL R6, R6, RZ, P4 ;  /* 0x000000ff06067208 */ /* 0x000fe20002000000 */
[----:B------:R-:W1:Y:S01]  /*0d30*/  S2UR UR5, SR_CgaCtaId ;  /* 0x00000000000579c3 */ /* 0x000e620000008800 */
[----:B------:R-:W-:Y:S01]  /*0d40*/  FSETP.NEU.AND P2, PT, R2, RZ, PT ;  /* 0x000000ff0200720b */ /* 0x000fe20003f4d000 */
[----:B--2---:R-:W-:Y:S01]  /*0d50*/  FMUL R23, R23, R12 ;  /* 0x0000000c17177220 */ /* 0x004fe20000400000 */
[----:B------:R-:W-:Y:S01]  /*0d60*/  UMOV UR4, 0x400 ;  /* 0x0000040000047882 */ /* 0x000fe20000000000 */
[----:B------:R-:W-:Y:S01]  /*0d70*/  FFMA R19, R19, R6, R18 ;  /* 0x0000000613137223 */ /* 0x000fe20000000012 */
[----:B------:R-:W-:-:S02]  /*0d80*/  FFMA R9, R6, R9, R15 ;  /* 0x0000000906097223 */ /* 0x000fc4000000000f */
[----:B------:R-:W-:Y:S01]  /*0d90*/  FSEL R23, R23, RZ, P1 ;  /* 0x000000ff17177208 */ /* 0x000fe20000800000 */
[----:B------:R-:W-:Y:S01]  /*0da0*/  FADD R20, R20, -R19 ;  /* 0x8000001314147221 */ /* 0x000fe20000000000 */
[----:B------:R-:W-:Y:S01]  /*0db0*/  FSETP.GT.AND P1, PT, |R10|, 8.50705917302346158658e+37, PT ;  /* 0x7e8000000a00780b */ /* 0x000fe20003f24200 */
[----:B0-----:R-:W-:Y:S01]  /*0dc0*/  FMUL R8, R8, R13 ;  /* 0x0000000d08087220 */ /* 0x001fe20000400000 */
[----:B------:R-:W-:Y:S01]  /*0dd0*/  FADD R16, R16, R9 ;  /* 0x0000000910107221 */ /* 0x000fe20000000000 */
[C---:B------:R-:W-:Y:S01]  /*0de0*/  FMUL R6, R20.reuse, R20 ;  /* 0x0000001414067220 */ /* 0x040fe20000400000 */
[----:B------:R-:W-:Y:S01]  /*0df0*/  FFMA R20, R20, R23, R19 ;  /* 0x0000001714147223 */ /* 0x000fe20000000013 */
[----:B------:R-:W-:Y:S02]  /*0e00*/  FSEL R12, R11, R10, P1 ;  /* 0x0000000a0b0c7208 */ /* 0x000fe40000800000 */
[----:B------:R-:W-:Y:S01]  /*0e10*/  FSEL R8, R8, RZ, P2 ;  /* 0x000000ff08087208 */ /* 0x000fe20001000000 */
[--C-:B------:R-:W-:Y:S01]  /*0e20*/  FADD R21, R21, -R20.reuse ;  /* 0x8000001415157221 */ /* 0x100fe20000000000 */
[----:B------:R-:W-:Y:S01]  /*0e30*/  FMUL R6, R7, R6 ;  /* 0x0000000607067220 */ /* 0x000fe20000400000 */
[----:B------:R-:W-:Y:S01]  /*0e40*/  @!P3 FMUL R12, R12, 16777216 ;  /* 0x4b8000000c0cb820 */ /* 0x000fe20000400000 */
[----:B------:R-:W-:Y:S01]  /*0e50*/  FSEL R25, R25, R2, P1 ;  /* 0x0000000219197208 */ /* 0x000fe20000800000 */
[----:B------:R-:W-:Y:S01]  /*0e60*/  FFMA R20, R21, R8, R20 ;  /* 0x0000000815147223 */ /* 0x000fe20000000014 */
[----:B------:R-:W-:Y:S01]  /*0e70*/  FFMA R6, R23, R6, R16 ;  /* 0x0000000617067223 */ /* 0x000fe20000000010 */
[----:B------:R-:W-:Y:S01]  /*0e80*/  FMUL R7, R21, R21 ;  /* 0x0000001515077220 */ /* 0x000fe20000400000 */
[----:B------:R-:W-:Y:S01]  /*0e90*/  FSETP.NEU.AND P2, PT, R10, RZ, PT ;  /* 0x000000ff0a00720b */ /* 0x000fe20003f4d000 */
[----:B------:R-:W0:Y:S01]  /*0ea0*/  MUFU.RCP R12, R12 ;  /* 0x0000000c000c7308 */ /* 0x000e220000001000 */
[----:B------:R-:W2:Y:S01]  /*0eb0*/  SHFL.BFLY PT, R9, R20, 0x10, 0x1f ;  /* 0x0e001f0014097f89 */ /* 0x000ea200000e0000 */
[----:B------:R-:W-:Y:S01]  /*0ec0*/  FADD R17, R17, R6 ;  /* 0x0000000611117221 */ /* 0x000fe20000000000 */
[----:B------:R-:W-:Y:S01]  /*0ed0*/  FMUL R7, R22, R7 ;  /* 0x0000000716077220 */ /* 0x000fe20000400000 */
[----:B------:R-:W-:Y:S01]  /*0ee0*/  @!P3 FMUL R25, R25, 16777216 ;  /* 0x4b8000001919b820 */ /* 0x000fe20000400000 */
[----:B-1----:R-:W-:-:S02]  /*0ef0*/  UPRMT UR4, UR5, 0x654, UR4 ;  /* 0x0000065405047896 */ /* 0x002fc40008000004 */
[----:B------:R-:W-:Y:S01]  /*0f00*/  FFMA R7, R8, R7, R17 ;  /* 0x0000000708077223 */ /* 0x000fe20000000011 */
[----:B------:R-:W-:-:S04]  /*0f10*/  FADD R8, R10, R10 ;  /* 0x0000000a0a087221 */ /* 0x000fc80000000000 */
[----:B------:R-:W1:Y:S01]  /*0f20*/  SHFL.BFLY PT, R6, R7, 0x10, 0x1f ;  /* 0x0e001f0007067f89 */ /* 0x000e6200000e0000 */
[C---:B------:R-:W-:Y:S01]  /*0f30*/  FSETP.GEU.AND P3, PT, |R8|.reuse, 1.175494350822287508e-38, PT ;  /* 0x008000000800780b */ /* 0x040fe20003f6e200 */
[----:B------:R-:W-:Y:S01]  /*0f40*/  FMUL R15, R8, 0.25 ;  /* 0x3e800000080f7820 */ /* 0x000fe20000400000 */
[----:B0-----:R-:W-:Y:S01]  /*0f50*/  FMUL R25, R12, R25 ;  /* 0x000000190c197220 */ /* 0x001fe20000400000 */
[C---:B------:R-:W-:Y:S01]  /*0f60*/  FSETP.GT.AND P1, PT, |R8|.reuse, 8.50705917302346158658e+37, PT ;  /* 0x7e8000000800780b */ /* 0x040fe20003f24200 */
[----:B------:R-:W-:-:S03]  /*0f70*/  FADD R14, R8, R8 ;  /* 0x00000008080e7221 */ /* 0x000fc60000000000 */
[----:B------:R-:W-:Y:S01]  /*0f80*/  FSEL R25, R25, RZ, P2 ;  /* 0x000000ff19197208 */ /* 0x000fe20001000000 */
[----:B------:R-:W-:Y:S01]  /*0f90*/  FMUL R17, R14, 0.25 ;  /* 0x3e8000000e117820 */ /* 0x000fe20000400000 */
[----:B------:R-:W-:Y:S02]  /*0fa0*/  FSEL R12, R15, R8, P1 ;  /* 0x000000080f0c7208 */ /* 0x000fe40000800000 */
[----:B------:R-:W-:Y:S01]  /*0fb0*/  FSEL R11, R11, R10, P1 ;  /* 0x0000000a0b0b7208 */ /* 0x000fe20000800000 */
[----:B--2---:R-:W-:Y:S01]  /*0fc0*/  FADD R9, -R20, R9 ;  /* 0x0000000914097221 */ /* 0x004fe20000000100 */
[----:B------:R-:W-:Y:S01]  /*0fd0*/  FSETP.NEU.AND P2, PT, R8, RZ, PT ;  /* 0x000000ff0800720b */ /* 0x000fe20003f4d000 */
[----:B------:R-:W-:Y:S01]  /*0fe0*/  @!P3 FMUL R12, R12, 16777216 ;  /* 0x4b8000000c0cb820 */ /* 0x000fe20000400000 */
[C---:B------:R-:W-:Y:S01]  /*0ff0*/  FSETP.GT.AND P1, PT, |R14|.reuse, 8.50705917302346158658e+37, PT ;  /* 0x7e8000000e00780b */ /* 0x040fe20003f24200 */
[C---:B------:R-:W-:Y:S01]  /*1000*/  FMUL R13, R9.reuse, R9 ;  /* 0x00000009090d7220 */ /* 0x040fe20000400000 */
[----:B------:R-:W-:Y:S01]  /*1010*/  FFMA R9, R9, R25, R20 ;  /* 0x0000001909097223 */ /* 0x000fe20000000014 */
[----:B------:R-:W-:Y:S01]  /*1020*/  @!P3 FMUL R11, R11, 16777216 ;  /* 0x4b8000000b0bb820 */ /* 0x000fe20000400000 */
[----:B------:R-:W-:Y:S01]  /*1030*/  FSETP.GEU.AND P3, PT, |R14|, 1.175494350822287508e-38, PT ;  /* 0x008000000e00780b */ /* 0x000fe20003f6e200 */
[----:B------:R-:W-:Y:S01]  /*1040*/  FMUL R13, R2, R13 ;  /* 0x0000000d020d7220 */ /* 0x000fe20000400000 */
[----:B------:R-:W0:Y:S01]  /*1050*/  MUFU.RCP R12, R12 ;  /* 0x0000000c000c7308 */ /* 0x000e220000001000 */
[----:B------:R-:W2:Y:S01]  /*1060*/  SHFL.BFLY PT, R2, R9, 0x8, 0x1f ;  /* 0x0d001f0009027f89 */ /* 0x000ea200000e0000 */
[----:B-1----:R-:W-:Y:S01]  /*1070*/  FADD R6, R7, R6 ;  /* 0x0000000607067221 */ /* 0x002fe20000000000 */
[----:B------:R-:W-:-:S03]  /*1080*/  FSEL R15, R15, R8, P1 ;  /* 0x000000080f0f7208 */ /* 0x000fc60000800000 */
[----:B------:R-:W-:-:S05]  /*1090*/  FFMA R6, R25, R13, R6 ;  /* 0x0000000d19067223 */ /* 0x000fca0000000006 */
[----:B------:R-:W1:Y:S01]  /*10a0*/  SHFL.BFLY PT, R7, R6, 0x8, 0x1f ;  /* 0x0d001f0006077f89 */ /* 0x000e6200000e0000 */
[----:B------:R-:W-:Y:S01]  /*10b0*/  @!P3 FMUL R15, R15, 16777216 ;  /* 0x4b8000000f0fb820 */ /* 0x000fe20000400000 */
[----:B0-----:R-:W-:Y:S01]  /*10c0*/  FMUL R11, R12, R11 ;  /* 0x0000000b0c0b7220 */ /* 0x001fe20000400000 */
[----:B------:R-:W-:Y:S02]  /*10d0*/  FSEL R12, R17, R14, P1 ;  /* 0x0000000e110c7208 */ /* 0x000fe40000800000 */
[----:B------:R-:W-:Y:S02]  /*10e0*/  FSETP.NEU.AND P1, PT, R14, RZ, PT ;  /* 0x000000ff0e00720b */ /* 0x000fe40003f2d000 */
[----:B------:R-:W-:Y:S01]  /*10f0*/  FSEL R11, R11, RZ, P2 ;  /* 0x000000ff0b0b7208 */ /* 0x000fe20001000000 */
[----:B------:R-:W-:Y:S01]  /*1100*/  @!P3 FMUL R12, R12, 16777216 ;  /* 0x4b8000000c0cb820 */ /* 0x000fe20000400000 */
[----:B--2---:R-:W-:-:S05]  /*1110*/  FADD R2, -R9, R2 ;  /* 0x0000000209027221 */ /* 0x004fca0000000100 */
[----:B------:R-:W0:Y:S01]  /*1120*/  MUFU.RCP R12, R12 ;  /* 0x0000000c000c7308 */ /* 0x000e220000001000 */
[C---:B------:R-:W-:Y:S01]  /*1130*/  FMUL R13, R2.reuse, R2 ;  /* 0x00000002020d7220 */ /* 0x040fe20000400000 */
[----:B------:R-:W-:-:S03]  /*1140*/  FFMA R2, R2, R11, R9 ;  /* 0x0000000b02027223 */ /* 0x000fc60000000009 */
[----:B------:R-:W-:Y:S01]  /*1150*/  FMUL R13, R10, R13 ;  /* 0x0000000d0a0d7220 */ /* 0x000fe20000400000 */
[----:B------:R-:W-:Y:S01]  /*1160*/  FADD R10, R14, R14 ;  /* 0x0000000e0e0a7221 */ /* 0x000fe20000000000 */
[----:B-1----:R-:W-:Y:S02]  /*1170*/  FADD R6, R6, R7 ;  /* 0x0000000706067221 */ /* 0x002fe40000000000 */
[----:B------:R-:W1:Y:S02]  /*1180*/  SHFL.BFLY PT, R7, R2, 0x4, 0x1f ;  /* 0x0c801f0002077f89 */ /* 0x000e6400000e0000 */
[----:B------:R-:W-:Y:S01]  /*1190*/  FFMA R6, R11, R13, R6 ;  /* 0x0000000d0b067223 */ /* 0x000fe20000000006 */
[C---:B------:R-:W-:Y:S01]  /*11a0*/  FSETP.GEU.AND P2, PT, |R10|.reuse, 1.175494350822287508e-38, PT ;  /* 0x008000000a00780b */ /* 0x040fe20003f4e200 */
[----:B------:R-:W-:Y:S01]  /*11b0*/  FMUL R13, R10, 0.25 ;  /* 0x3e8000000a0d7820 */ /* 0x000fe20000400000 */
[----:B0-----:R-:W-:Y:S02]  /*11c0*/  FMUL R15, R12, R15 ;  /* 0x0000000f0c0f7220 */ /* 0x001fe40000400000 */
[----:B------:R-:W0:Y:S03]  /*11d0*/  SHFL.BFLY PT, R9, R6, 0x4, 0x1f ;  /* 0x0c801f0006097f89 */ /* 0x000e2600000e0000 */
[----:B------:R-:W-:-:S02]  /*11e0*/  FSEL R15, R15, RZ, P1 ;  /* 0x000000ff0f0f7208 */ /* 0x000fc40000800000 */
[----:B------:R-:W-:-:S04]  /*11f0*/  FSETP.GT.AND P1, PT, |R10|, 8.50705917302346158658e+37, PT ;  /* 0x7e8000000a00780b */ /* 0x000fc80003f24200 */
[----:B------:R-:W-:Y:S02]  /*1200*/  FSEL R12, R13, R10, P1 ;  /* 0x0000000a0d0c7208 */ /* 0x000fe40000800000 */
[----:B------:R-:W-:Y:S02]  /*1210*/  FSEL R17, R17, R14, P1 ;  /* 0x0000000e11117208 */ /* 0x000fe40000800000 */
[----:B------:R-:W-:Y:S01]  /*1220*/  FSETP.NEU.AND P1, PT, R10, RZ, PT ;  /* 0x000000ff0a00720b */ /* 0x000fe20003f2d000 */
[----:B------:R-:W-:Y:S02]  /*1230*/  @!P2 FMUL R12, R12, 16777216 ;  /* 0x4b8000000c0ca820 */ /* 0x000fe40000400000 */
[----:B------:R-:W-:Y:S01]  /*1240*/  @!P2 FMUL R17, R17, 16777216 ;  /* 0x4b8000001111a820 */ /* 0x000fe20000400000 */
[----:B-1----:R-:W-:-:S03]  /*1250*/  FADD R7, -R2, R7 ;  /* 0x0000000702077221 */ /* 0x002fc60000000100 */
[----:B------:R-:W1:Y:S01]  /*1260*/  MUFU.RCP R12, R12 ;  /* 0x0000000c000c7308 */ /* 0x000e620000001000 */
[C---:B------:R-:W-:Y:S01]  /*1270*/  FMUL R11, R7.reuse, R7 ;  /* 0x00000007070b7220 */ /* 0x040fe20000400000 */
[----:B------:R-:W-:Y:S01]  /*1280*/  FFMA R7, R7, R15, R2 ;  /* 0x0000000f07077223 */ /* 0x000fe20000000002 */
[----:B0-----:R-:W-:Y:S02]  /*1290*/  FADD R6, R6, R9 ;  /* 0x0000000906067221 */ /* 0x001fe40000000000 */
[----:B------:R-:W-:Y:S02]  /*12a0*/  FMUL R11, R8, R11 ;  /* 0x0000000b080b7220 */ /* 0x000fe40000400000 */
[----:B------:R-:W0:Y:S02]  /*12b0*/  SHFL.BFLY PT, R2, R7, 0x2, 0x1f ;  /* 0x0c401f0007027f89 */ /* 0x000e2400000e0000 */
[----:B------:R-:W-:Y:S01]  /*12c0*/  FFMA R6, R15, R11, R6 ;  /* 0x0000000b0f067223 */ /* 0x000fe20000000006 */
[----:B------:R-:W-:-:S04]  /*12d0*/  FADD R15, R10, R10 ;  /* 0x0000000a0a0f7221 */ /* 0x000fc80000000000 */
[----:B------:R-:W2:Y:S01]  /*12e0*/  SHFL.BFLY PT, R9, R6, 0x2, 0x1f ;  /* 0x0c401f0006097f89 */ /* 0x000ea200000e0000 */
[----:B-1----:R-:W-:Y:S01]  /*12f0*/  FMUL R17, R12, R17 ;  /* 0x000000110c117220 */ /* 0x002fe20000400000 */
[C---:B------:R-:W-:Y:S01]  /*1300*/  FSETP.GEU.AND P2, PT, |R15|.reuse, 1.175494350822287508e-38, PT ;  /* 0x008000000f00780b */ /* 0x040fe20003f4e200 */
[----:B------:R-:W-:-:S03]  /*1310*/  FMUL R12, R15, 0.25 ;  /* 0x3e8000000f0c7820 */ /* 0x000fc60000400000 */
[----:B------:R-:W-:Y:S02]  /*1320*/  FSEL R17, R17, RZ, P1 ;  /* 0x000000ff11117208 */ /* 0x000fe40000800000 */
[----:B------:R-:W-:-:S04]  /*1330*/  FSETP.GT.AND P1, PT, |R15|, 8.50705917302346158658e+37, PT ;  /* 0x7e8000000f00780b */ /* 0x000fc80003f24200 */
[----:B------:R-:W-:Y:S02]  /*1340*/  FSEL R12, R12, R15, P1 ;  /* 0x0000000f0c0c7208 */ /* 0x000fe40000800000 */
[----:B------:R-:W-:Y:S02]  /*1350*/  FSEL R13, R13, R10, P1 ;  /* 0x0000000a0d0d7208 */ /* 0x000fe40000800000 */
[----:B------:R-:W-:Y:S01]  /*1360*/  FSETP.NEU.AND P1, PT, R15, RZ, PT ;  /* 0x000000ff0f00720b */ /* 0x000fe20003f2d000 */
[----:B0-----:R-:W-:Y:S01]  /*1370*/  FADD R8, -R7, R2 ;  /* 0x0000000207087221 */ /* 0x001fe20000000100 */
[----:B------:R-:W-:Y:S01]  /*1380*/  @!P2 FMUL R12, R12, 16777216 ;  /* 0x4b8000000c0ca820 */ /* 0x000fe20000400000 */
[----:B------:R-:W0:Y:S01]  /*1390*/  S2R R2, SR_TID.X ;  /* 0x0000000000027919 */ /* 0x000e220000002100 */
[----:B------:R-:W-:Y:S01]  /*13a0*/  @!P2 FMUL R13, R13, 16777216 ;  /* 0x4b8000000d0da820 */ /* 0x000fe20000400000 */
[C---:B------:R-:W-:Y:S01]  /*13b0*/  FMUL R11, R8.reuse, R8 ;  /* 0x00000008080b7220 */ /* 0x040fe20000400000 */
[----:B------:R-:W-:Y:S01]  /*13c0*/  FFMA R7, R8, R17, R7 ;  /* 0x0000001108077223 */ /* 0x000fe20000000007 */
[----:B--2---:R-:W-:-:S02]  /*13d0*/  FADD R6, R6, R9 ;  /* 0x0000000906067221 */ /* 0x004fc40000000000 */
[----:B------:R-:W-:Y:S01]  /*13e0*/  FMUL R11, R14, R11 ;  /* 0x0000000b0e0b7220 */ /* 0x000fe20000400000 */
[----:B------:R-:W1:Y:S01]  /*13f0*/  MUFU.RCP R12, R12 ;  /* 0x0000000c000c7308 */ /* 0x000e620000001000 */
[----:B------:R-:W2:Y:S02]  /*1400*/  SHFL.BFLY PT, R8, R7, 0x1, 0x1f ;  /* 0x0c201f0007087f89 */ /* 0x000ea400000e0000 */
[----:B------:R-:W-:-:S05]  /*1410*/  FFMA R6, R17, R11, R6 ;  /* 0x0000000b11067223 */ /* 0x000fca0000000006 */
[----:B------:R-:W3:Y:S01]  /*1420*/  SHFL.BFLY PT, R9, R6, 0x1, 0x1f ;  /* 0x0c201f0006097f89 */ /* 0x000ee200000e0000 */
[----:B-1----:R-:W-:-:S05]  /*1430*/  FMUL R13, R12, R13 ;  /* 0x0000000d0c0d7220 */ /* 0x002fca0000400000 */
[----:B------:R-:W-:Y:S01]  /*1440*/  FSEL R13, R13, RZ, P1 ;  /* 0x000000ff0d0d7208 */ /* 0x000fe20000800000 */
[----:B--2---:R-:W-:Y:S01]  /*1450*/  FADD R8, -R7, R8 ;  /* 0x0000000807087221 */ /* 0x004fe20000000100 */
[----:B0-----:R-:W-:Y:S02]  /*1460*/  LOP3.LUT P2, RZ, R2, 0x1f, RZ, 0xc0, !PT ;  /* 0x0000001f02ff7812 */ /* 0x001fe4000784c0ff */
[----:B------:R-:W-:Y:S01]  /*1470*/  SHF.R.U32.HI R12, RZ, 0x3, R2 ;  /* 0x00000003ff0c7819 */ /* 0x000fe20000011602 */
[C---:B------:R-:W-:Y:S01]  /*1480*/  FMUL R11, R8.reuse, R8 ;  /* 0x00000008080b7220 */ /* 0x040fe20000400000 */
[----:B------:R-:W-:Y:S01]  /*1490*/  FFMA R7, R8, R13, R7 ;  /* 0x0000000d08077223 */ /* 0x000fe20000000007 */
[----:B------:R-:W-:Y:S01]  /*14a0*/  ISETP.GE.AND P3, PT, R2, 0x10, PT ;  /* 0x000000100200780c */ /* 0x000fe20003f66270 */
[----:B---3--:R-:W-:Y:S01]  /*14b0*/  FADD R6, R6, R9 ;  /* 0x0000000906067221 */ /* 0x008fe20000000000 */
[----:B------:R-:W-:Y:S01]  /*14c0*/  FMUL R11, R10, R11 ;  /* 0x0000000b0a0b7220 */ /* 0x000fe20000400000 */
[----:B------:R-:W-:-:S03]  /*14d0*/  LOP3.LUT R12, R12, 0x3c, RZ, 0xc0, !PT ;  /* 0x0000003c0c0c7812 */ /* 0x000fc600078ec0ff */
[----:B------:R-:W-:Y:S01]  /*14e0*/  FFMA R11, R13, R11, R6 ;  /* 0x0000000b0d0b7223 */ /* 0x000fe20000000006 */
[----:B------:R-:W-:Y:S01]  /*14f0*/  SHF.L.U32 R6, R2, 0x2, RZ ;  /* 0x0000000202067819 */ /* 0x000fe200000006ff */
[----:B------:R0:W-:Y:S04]  /*1500*/  @!P2 STS [R12+UR6+0x80], R15 ;  /* 0x0000800f0c00a988 */ /* 0x0001e80008000806 */
[----:B------:R-:W-:Y:S04]  /*1510*/  @!P2 STS [R12+UR6], R7 ;  /* 0x000000070c00a988 */ /* 0x000fe80008000806 */
[----:B------:R-:W-:Y:S01]  /*1520*/  @!P2 STS [R12+UR6+0x40], R11 ;  /* 0x0000400b0c00a988 */ /* 0x000fe20008000806 */
[----:B0-----:R-:W-:Y:S01]  /*1530*/  HFMA2.MMA R15, -RZ, RZ, 0.5, 0 ;  /* 0x38000000ff0f7435 */ /* 0x001fe200000001ff */
[----:B------:R-:W-:Y:S06]  /*1540*/  BAR.SYNC.DEFER_BLOCKING 0x0 ;  /* 0x0000000000007b1d */ /* 0x000fec0000010000 */
[----:B------:R-:W0:Y:S04]  /*1550*/  @!P3 LDS R5, [R6+UR6+0x80] ;  /* 0x000080060605b984 */ /* 0x000e280008000800 */
[----:B------:R-:W-:Y:S04]  /*1560*/  @!P3 LDS R3, [R6+UR6] ;  /* 0x000000060603b984 */ /* 0x000fe80008000800 */
[----:B------:R-:W1:Y:S04]  /*1570*/  @!P3 LDS R4, [R6+UR6+0x40] ;  /* 0x000040060604b984 */ /* 0x000e680008000800 */
[----:B0-----:R-:W0:Y:S04]  /*1580*/  SHFL.BFLY PT, R10, R5, 0x8, 0x1f ;  /* 0x0d001f00050a7f89 */ /* 0x001e2800000e0000 */
[----:B-1----:R-:W1:Y:S01]  /*1590*/  SHFL.BFLY PT, R7, R4, 0x8, 0x1f ;  /* 0x0d001f0004077f89 */ /* 0x002e6200000e0000 */
[----:B0-----:R-:W-:-:S04]  /*15a0*/  FADD R9, R5, R10 ;  /* 0x0000000a05097221 */ /* 0x001fc80000000000 */
[C---:B------:R-:W-:Y:S01]  /*15b0*/  FMUL R8, R9.reuse, 0.25 ;  /* 0x3e80000009087820 */ /* 0x040fe20000400000 */
[C---:B------:R-:W-:Y:S01]  /*15c0*/  FSETP.GEU.AND P2, PT, |R9|.reuse, 1.175494350822287508e-38, PT ;  /* 0x008000000900780b */ /* 0x040fe20003f4e200 */
[----:B------:R-:W0:Y:S01]  /*15d0*/  SHFL.BFLY PT, R14, R9, 0x4, 0x1f ;  /* 0x0c801f00090e7f89 */ /* 0x000e2200000e0000 */
[----:B------:R-:W-:Y:S01]  /*15e0*/  FSETP.GT.AND P1, PT, |R9|, 8.50705917302346158658e+37, PT ;  /* 0x7e8000000900780b */ /* 0x000fe20003f24200 */
[----:B-1----:R-:W-:-:S03]  /*15f0*/  FADD R7, R4, R7 ;  /* 0x0000000704077221 */ /* 0x002fc60000000000 */
[----:B------:R-:W-:Y:S02]  /*1600*/  FSEL R11, R8, R9, P1 ;  /* 0x00000009080b7208 */ /* 0x000fe40000800000 */
[----:B------:R-:W1:Y:S05]  /*1610*/  SHFL.BFLY PT, R8, R3, 0x8, 0x1f ;  /* 0x0d001f0003087f89 */ /* 0x000e6a00000e0000 */
[----:B------:R-:W-:Y:S02]  /*1620*/  @!P2 FMUL R11, R11, 16777216 ;  /* 0x4b8000000b0ba820 */ /* 0x000fe40000400000 */
[----:B------:R-:W-:-:S04]  /*1630*/  @P1 FMUL R10, R10, 0.25 ;  /* 0x3e8000000a0a1820 */ /* 0x000fc80000400000 */
[----:B------:R-:W2:Y:S01]  /*1640*/  MUFU.RCP R11, R11 ;  /* 0x0000000b000b7308 */ /* 0x000ea20000001000 */
[----:B------:R-:W-:Y:S01]  /*1650*/  @!P2 FMUL R10, R10, 16777216 ;  /* 0x4b8000000a0aa820 */ /* 0x000fe20000400000 */
[C---:B------:R-:W-:Y:S01]  /*1660*/  FSETP.NEU.AND P2, PT, R9.reuse, RZ, PT ;  /* 0x000000ff0900720b */ /* 0x040fe20003f4d000 */
[----:B0-----:R-:W-:-:S04]  /*1670*/  FADD R13, R9, R14 ;  /* 0x0000000e090d7221 */ /* 0x001fc80000000000 */
[C---:B------:R-:W-:Y:S01]  /*1680*/  FMUL R16, R13.reuse, 0.25 ;  /* 0x3e8000000d107820 */ /* 0x040fe20000400000 */
[C---:B------:R-:W-:Y:S01]  /*1690*/  FSETP.GEU.AND P3, PT, |R13|.reuse, 1.175494350822287508e-38, PT ;  /* 0x008000000d00780b */ /* 0x040fe20003f6e200 */
[----:B------:R-:W0:Y:S01]  /*16a0*/  SHFL.BFLY PT, R18, R13, 0x2, 0x1f ;  /* 0x0c401f000d127f89 */ /* 0x000e2200000e0000 */
[----:B------:R-:W-:Y:S01]  /*16b0*/  FSETP.GT.AND P1, PT, |R13|, 8.50705917302346158658e+37, PT ;  /* 0x7e8000000d00780b */ /* 0x000fe20003f24200 */
[----:B-1----:R-:W-:Y:S01]  /*16c0*/  FADD R8, -R3, R8 ;  /* 0x0000000803087221 */ /* 0x002fe20000000100 */
[----:B--2---:R-:W-:Y:S02]  /*16d0*/  FMUL R10, R11, R10 ;  /* 0x0000000a0b0a7220 */ /* 0x004fe40000400000 */
[----:B------:R-:W-:Y:S01]  /*16e0*/  FSEL R16, R16, R13, P1 ;  /* 0x0000000d10107208 */ /* 0x000fe20000800000 */
[----:B------:R-:W-:Y:S02]  /*16f0*/  FMUL R12, R8, R8 ;  /* 0x00000008080c7220 */ /* 0x000fe40000400000 */
[----:B------:R-:W-:-:S02]  /*1700*/  FSEL R10, R10, RZ, P2 ;  /* 0x000000ff0a0a7208 */ /* 0x000fc40001000000 */
[----:B------:R-:W-:Y:S01]  /*1710*/  FMUL R12, R5, R12 ;  /* 0x0000000c050c7220 */ /* 0x000fe20000400000 */
[----:B------:R-:W-:Y:S01]  /*1720*/  FSETP.NEU.AND P2, PT, R13, RZ, PT ;  /* 0x000000ff0d00720b */ /* 0x000fe20003f4d000 */
[----:B------:R-:W-:Y:S01]  /*1730*/  @!P3 FMUL R16, R16, 16777216 ;  /* 0x4b8000001010b820 */ /* 0x000fe20000400000 */
[----:B------:R-:W-:Y:S01]  /*1740*/  FFMA R3, R8, R10, R3 ;  /* 0x0000000a08037223 */ /* 0x000fe20000000003 */
[----:B------:R-:W-:Y:S01]  /*1750*/  FFMA R7, R10, R12, R7 ;  /* 0x0000000c0a077223 */ /* 0x000fe20000000007 */
[----:B------:R-:W-:Y:S01]  /*1760*/  @P1 FMUL R14, R14, 0.25 ;  /* 0x3e8000000e0e1820 */ /* 0x000fe20000400000 */
[----:B------:R-:W1:Y:S02]  /*1770*/  MUFU.RCP R5, R16 ;  /* 0x0000001000057308 */ /* 0x000e640000001000 */
[----:B------:R-:W2:Y:S01]  /*1780*/  SHFL.BFLY PT, R4, R3, 0x4, 0x1f ;  /* 0x0c801f0003047f89 */ /* 0x000ea200000e0000 */
[----:B------:R-:W-:-:S03]  /*1790*/  @!P3 FMUL R14, R14, 16777216 ;  /* 0x4b8000000e0eb820 */ /* 0x000fc60000400000 */
[----:B------:R-:W3:Y:S01]  /*17a0*/  SHFL.BFLY PT, R8, R7, 0x4, 0x1f ;  /* 0x0c801f0007087f89 */ /* 0x000ee200000e0000 */
[----:B0-----:R-:W-:-:S04]  /*17b0*/  FADD R11, R13, R18 ;  /* 0x000000120d0b7221 */ /* 0x001fc80000000000 */
[C---:B------:R-:W-:Y:S01]  /*17c0*/  FMUL R12, R11.reuse, 0.25 ;  /* 0x3e8000000b0c7820 */ /* 0x040fe20000400000 */
[----:B------:R-:W-:Y:S01]  /*17d0*/  FSETP.GEU.AND P3, PT, |R11|, 1.175494350822287508e-38, PT ;  /* 0x008000000b00780b */ /* 0x000fe20003f6e200 */
[----:B-1----:R-:W-:Y:S01]  /*17e0*/  FMUL R5, R5, R14 ;  /* 0x0000000e05057220 */ /* 0x002fe20000400000 */
[----:B------:R-:W-:Y:S01]  /*17f0*/  FSETP.GT.AND P1, PT, |R11|, 8.50705917302346158658e+37, PT ;  /* 0x7e8000000b00780b */ /* 0x000fe20003f24200 */
[----:B------:R-:W0:Y:S03]  /*1800*/  SHFL.BFLY PT, R14, R11, 0x1, 0x1f ;  /* 0x0c201f000b0e7f89 */ /* 0x000e2600000e0000 */
[----:B------:R-:W-:Y:S02]  /*1810*/  FSEL R5, R5, RZ, P2 ;  /* 0x000000ff05057208 */ /* 0x000fe40001000000 */
[----:B------:R-:W-:Y:S01]  /*1820*/  FSEL R12, R12, R11, P1 ;  /* 0x0000000b0c0c7208 */ /* 0x000fe20000800000 */
[----:B--2---:R-:W-:-:S04]  /*1830*/  FADD R4, -R3, R4 ;  /* 0x0000000403047221 */ /* 0x004fc80000000100 */
[----:B------:R-:W-:Y:S02]  /*1840*/  @!P3 FMUL R12, R12, 16777216 ;  /* 0x4b8000000c0cb820 */ /* 0x000fe40000400000 */
[----:B------:R-:W-:Y:S01]  /*1850*/  @P1 FMUL R18, R18, 0.25 ;  /* 0x3e80000012121820 */ /* 0x000fe20000400000 */
[C---:B------:R-:W-:Y:S01]  /*1860*/  FFMA R3, R4.reuse, R5, R3 ;  /* 0x0000000504037223 */ /* 0x040fe20000000003 */
[----:B------:R-:W-:Y:S01]  /*1870*/  FMUL R10, R4, R4 ;  /* 0x00000004040a7220 */ /* 0x000fe20000400000 */
[----:B---3--:R-:W-:Y:S01]  /*1880*/  FADD R8, R7, R8 ;  /* 0x0000000807087221 */ /* 0x008fe20000000000 */
[----:B------:R-:W-:Y:S01]  /*1890*/  @!P3 FMUL R18, R18, 16777216 ;  /* 0x4b8000001212b820 */ /* 0x000fe20000400000 */
[----:B------:R-:W1:Y:S01]  /*18a0*/  MUFU.RCP R7, R12 ;  /* 0x0000000c00077308 */ /* 0x000e620000001000 */
[----:B------:R-:W-:Y:S01]  /*18b0*/  FMUL R10, R9, R10 ;  /* 0x0000000a090a7220 */ /* 0x000fe20000400000 */
[----:B------:R-:W2:Y:S01]  /*18c0*/  SHFL.BFLY PT, R4, R3, 0x2, 0x1f ;  /* 0x0c401f0003047f89 */ /* 0x000ea200000e0000 */
[----:B------:R-:W-:-:S02]  /*18d0*/  FSETP.NEU.AND P1, PT, R11, RZ, PT ;  /* 0x000000ff0b00720b */ /* 0x000fc40003f2d000 */
[----:B------:R-:W-:Y:S01]  /*18e0*/  FFMA R8, R5, R10, R8 ;  /* 0x0000000a05087223 */ /* 0x000fe20000000008 */
[----:B0-----:R-:W-:-:S04]  /*18f0*/  FADD R9, R11, R14 ;  /* 0x0000000e0b097221 */ /* 0x001fc80000000000 */
[----:B------:R-:W0:Y:S01]  /*1900*/  SHFL.BFLY PT, R5, R8, 0x2, 0x1f ;  /* 0x0c401f0008057f89 */ /* 0x000e2200000e0000 */
[C---:B------:R-:W-:Y:S01]  /*1910*/  FMUL R10, R9.reuse, 0.25 ;  /* 0x3e800000090a7820 */ /* 0x040fe20000400000 */
[----:B------:R-:W-:Y:S01]  /*1920*/  FSETP.GEU.AND P2, PT, |R9|, 1.175494350822287508e-38, PT ;  /* 0x008000000900780b */ /* 0x000fe20003f4e200 */
[----:B-1----:R-:W-:-:S05]  /*1930*/  FMUL R7, R7, R18 ;  /* 0x0000001207077220 */ /* 0x002fca0000400000 */
[----:B------:R-:W-:Y:S02]  /*1940*/  FSEL R7, R7, RZ, P1 ;  /* 0x000000ff07077208 */ /* 0x000fe40000800000 */
[----:B------:R-:W-:Y:S01]  /*1950*/  FSETP.GT.AND P1, PT, |R9|, 8.50705917302346158658e+37, PT ;  /* 0x7e8000000900780b */ /* 0x000fe20003f24200 */
[----:B--2---:R-:W-:-:S03]  /*1960*/  FADD R4, -R3, R4 ;  /* 0x0000000403047221 */ /* 0x004fc60000000100 */
[----:B------:R-:W-:Y:S01]  /*1970*/  FSEL R12, R10, R9, P1 ;  /* 0x000000090a0c7208 */ /* 0x000fe20000800000 */
[C---:B------:R-:W-:Y:S01]  /*1980*/  FFMA R3, R4.reuse, R7, R3 ;  /* 0x0000000704037223 */ /* 0x040fe20000000003 */
[----:B------:R-:W-:-:S03]  /*1990*/  FMUL R4, R4, R4 ;  /* 0x0000000404047220 */ /* 0x000fc60000400000 */
[----:B------:R-:W-:Y:S01]  /*19a0*/  @!P2 FMUL R12, R12, 16777216 ;  /* 0x4b8000000c0ca820 */ /* 0x000fe20000400000 */
[----:B0-----:R-:W-:Y:S01]  /*19b0*/  FADD R8, R8, R5 ;  /* 0x0000000508087221 */ /* 0x001fe20000000000 */
[----:B------:R-:W-:Y:S01]  /*19c0*/  FMUL R4, R13, R4 ;  /* 0x000000040d047220 */ /* 0x000fe20000400000 */
[----:B------:R-:W0:Y:S01]  /*19d0*/  SHFL.BFLY PT, R10, R3, 0x1, 0x1f ;  /* 0x0c201f00030a7f89 */ /* 0x000e2200000e0000 */
[----:B------:R-:W-:Y:S01]  /*19e0*/  @P1 FMUL R14, R14, 0.25 ;  /* 0x3e8000000e0e1820 */ /* 0x000fe20000400000 */
[----:B------:R-:W-:Y:S01]  /*19f0*/  LOP3.LUT P1, RZ, R2, 0xf, RZ, 0xc0, !PT ;  /* 0x0000000f02ff7812 */ /* 0x000fe2000782c0ff */
[----:B------:R-:W-:Y:S02]  /*1a00*/  FFMA R4, R7, R4, R8 ;  /* 0x0000000407047223 */ /* 0x000fe40000000008 */
[----:B------:R-:W1:Y:S01]  /*1a10*/  MUFU.RCP R7, R12 ;  /* 0x0000000c00077308 */ /* 0x000e620000001000 */
[----:B------:R-:W-:Y:S01]  /*1a20*/  @!P2 FMUL R14, R14, 16777216 ;  /* 0x4b8000000e0ea820 */ /* 0x000fe20000400000 */
[----:B------:R-:W-:Y:S01]  /*1a30*/  FSETP.NEU.AND P2, PT, R9, RZ, PT ;  /* 0x000000ff0900720b */ /* 0x000fe20003f4d000 */
[----:B------:R-:W2:Y:S01]  /*1a40*/  SHFL.BFLY PT, R5, R4, 0x1, 0x1f ;  /* 0x0c201f0004057f89 */ /* 0x000ea200000e0000 */
[----:B------:R-:W-:-:S02]  /*1a50*/  ISETP.LT.AND P1, PT, R2, 0x10, !P1 ;  /* 0x000000100200780c */ /* 0x000fc40004f21270 */
[----:B------:R-:W-:-:S04]  /*1a60*/  LOP3.LUT R2, R2, 0x1ff, RZ, 0xc0, !PT ;  /* 0x000001ff02027812 */ /* 0x000fc800078ec0ff */
[----:B------:R-:W-:Y:S01]  /*1a70*/  ISETP.EQ.AND P0, PT, R2, RZ, !P0 ;  /* 0x000000ff0200720c */ /* 0x000fe20004702270 */
[----:B-1----:R-:W-:-:S06]  /*1a80*/  FMUL R7, R7, R14 ;  /* 0x0000000e07077220 */ /* 0x002fcc0000400000 */
[----:B------:R-:W-:Y:S01]  /*1a90*/  @P1 STS [R6+UR6+0x80], R9 ;  /* 0x0000800906001988 */ /* 0x000fe20008000806 */
[----:B0-----:R-:W-:Y:S01]  /*1aa0*/  FADD R10, -R3, R10 ;  /* 0x0000000a030a7221 */ /* 0x001fe20000000100 */
[----:B------:R-:W-:-:S03]  /*1ab0*/  FSEL R7, R7, RZ, P2 ;  /* 0x000000ff07077208 */ /* 0x000fc60001000000 */
[----:B------:R-:W-:Y:S01]  /*1ac0*/  FMUL R8, R10, R10 ;  /* 0x0000000a0a087220 */ /* 0x000fe20000400000 */
[----:B--2---:R-:W-:-:S03]  /*1ad0*/  FADD R4, R4, R5 ;  /* 0x0000000504047221 */ /* 0x004fc60000000000 */
[----:B------:R-:W-:Y:S01]  /*1ae0*/  FMUL R8, R11, R8 ;  /* 0x000000080b087220 */ /* 0x000fe20000400000 */
[----:B------:R-:W-:-:S03]  /*1af0*/  FFMA R11, R10, R7, R3 ;  /* 0x000000070a0b7223 */ /* 0x000fc60000000003 */
[----:B------:R-:W-:Y:S02]  /*1b00*/  FFMA R7, R7, R8, R4 ;  /* 0x0000000807077223 */ /* 0x000fe40000000004 */
[----:B------:R-:W-:Y:S01]  /*1b10*/  @P1 STS [R6+UR6], R11 ;  /* 0x0000000b06001988 */ /* 0x000fe20008000806 */
[----:B------:R-:W0:Y:S03]  /*1b20*/  LDC.64 R4, c[0x0][0x228] ;  /* 0x00008a00ff047b82 */ /* 0x000e260000000a00 */
[----:B------:R-:W-:Y:S05]  /*1b30*/  @P1 STS [R6+UR6+0x40], R7 ;  /* 0x0000400706001988 */ /* 0x000fea0008000806 */
[----:B------:R-:W-:Y:S01]  /*1b40*/  BAR.SYNC.DEFER_BLOCKING 0x0 ;  /* 0x0000000000007b1d */ /* 0x000fe20000010000 */
[----:B0-----:R-:W-:-:S07]  /*1b50*/  IMAD.WIDE R2, R0, 0x4, R4 ;  /* 0x0000000400027825 */ /* 0x001fce00078e0204 */
[----:B------:R-:W0:Y:S01]  /*1b60*/  LDC.64 R4, c[0x0][0x218] ;  /* 0x00008600ff047b82 */ /* 0x000e220000000a00 */
[----:B------:R-:W1:Y:S04]  /*1b70*/  LDS R13, [UR4] ;  /* 0x00000004ff0d7984 */ /* 0x000e680008000800 */
[----:B------:R-:W2:Y:S04]  /*1b80*/  LDS R8, [UR4+0x40] ;  /* 0x00004004ff087984 */ /* 0x000ea80008000800 */
[----:B-1----:R0:W-:Y:S01]  /*1b90*/  @P0 STG.E desc[UR8][R2.64], R13 ;  /* 0x0000000d02000986 */ /* 0x0021e2000c101908 */
[----:B--2---:R-:W-:Y:S01]  /*1ba0*/  FFMA R8, R8, R15, 9.9999997473787516356e-06 ;  /* 0x3727c5ac08087423 */ /* 0x004fe2000000000f */
[----:B------:R-:W-:Y:S06]  /*1bb0*/  BAR.SYNC.DEFER_BLOCKING 0x0 ;  /* 0x0000000000007b1d */ /* 0x000fec0000010000 */
[----:B0-----:R-:W-:Y:S05]  /*1bc0*/  @!P0 EXIT ;  /* 0x000000000000894d */ /* 0x001fea0003800000 */
[----:B------:R-:W0:Y:S01]  /*1bd0*/  MUFU.RSQ R7, R8 ;  /* 0x0000000800077308 */ /* 0x000e220000001400 */
[----:B------:R-:W-:-:S05]  /*1be0*/  IMAD.WIDE R2, R0, 0x4, R4 ;  /* 0x0000000400027825 */ /* 0x000fca00078e0204 */
[----:B0-----:R-:W-:Y:S01]  /*1bf0*/  STG.E desc[UR8][R2.64], R7 ;  /* 0x0000000702007986 */ /* 0x001fe2000c101908 */
[----:B------:R-:W-:Y:S05]  /*1c00*/  EXIT ;  /* 0x000000000000794d */ /* 0x000fea0003800000 */
.L_x_2:
[----:B------:R-:W-:-:S00]  /*1c10*/  BRA `(.L_x_2) ;  /* 0xfffffffc00fc7947 */ /* 0x000fc0000383ffff */
[----:B------:R-:W-:-:S00]  /*1c20*/  NOP ;  /* 0x0000000000007918 */ /* 0x000fc00000000000 */
        /* <DEDUP_REMOVED lines=13> */
.L_x_3:


//--------------------- .nv.global.init           --------------------------
	.section	.nv.global.init,"aw",@progbits
.nv.global.init:
	.type		_$_str,@object
	.size		_$_str,(.L_0 - _$_str)
_$_str:
        /*0000*/ 	.byte	0x5f, 0x5f, 0x43, 0x55, 0x44, 0x41, 0x5f, 0x46, 0x54, 0x5a, 0x00
.L_0:


//--------------------- .nv.shared.triton_red_fused_convolution_native_group_norm_21 --------------------------
	.section	.nv.shared.triton_red_fused_convolution_native_group_norm_21,"aw",@nobits
	.sectionflags	@""
	.align	16
	.zero		1024


//--------------------- .nv.constant0.triton_red_fused_convolution_native_group_norm_21 --------------------------
	.section	.nv.constant0.triton_red_fused_convolution_native_group_norm_21,"a",@progbits
	.sectionflags	@""
	.align	4
.nv.constant0.triton_red_fused_convolution_native_group_norm_21:
	.zero		568
